//
// Generated by NVIDIA NVVM Compiler
//
// Compiler Build ID: CL-36424714
// Cuda compilation tools, release 13.0, V13.0.88
// Based on NVVM 20.0.0
//

.version 9.0
.target sm_100
.address_size 64

	// .globl	_Z9mul_arrayiPfS_S_

.visible .entry _Z9mul_arrayiPfS_S_(
	.param .u32 _Z9mul_arrayiPfS_S__param_0,
	.param .u64 .ptr .align 1 _Z9mul_arrayiPfS_S__param_1,
	.param .u64 .ptr .align 1 _Z9mul_arrayiPfS_S__param_2,
	.param .u64 .ptr .align 1 _Z9mul_arrayiPfS_S__param_3
)
{
	.reg .pred 	%p<2>;
	.reg .b32 	%r<6>;
	.reg .b32 	%f<4>;
	.reg .b64 	%rd<11>;

	ld.param.u32 	%r2, [_Z9mul_arrayiPfS_S__param_0];
	ld.param.u64 	%rd1, [_Z9mul_arrayiPfS_S__param_1];
	ld.param.u64 	%rd2, [_Z9mul_arrayiPfS_S__param_2];
	ld.param.u64 	%rd3, [_Z9mul_arrayiPfS_S__param_3];
	mov.u32 	%r3, %ctaid.x;
	mov.u32 	%r4, %ntid.x;
	mov.u32 	%r5, %tid.x;
	mad.lo.s32 	%r1, %r3, %r4, %r5;
	setp.ge.s32 	%p1, %r1, %r2;
	@%p1 bra 	$L__BB0_2;
	cvta.to.global.u64 	%rd4, %rd1;
	cvta.to.global.u64 	%rd5, %rd2;
	cvta.to.global.u64 	%rd6, %rd3;
	mul.wide.s32 	%rd7, %r1, 4;
	add.s64 	%rd8, %rd4, %rd7;
	ld.global.f32 	%f1, [%rd8];
	add.s64 	%rd9, %rd5, %rd7;
	ld.global.f32 	%f2, [%rd9];
	mul.f32 	%f3, %f1, %f2;
	add.s64 	%rd10, %rd6, %rd7;
	st.global.f32 	[%rd10], %f3;
$L__BB0_2:
	ret;

}


// ===== COMPILED SASS (sm_100) =====

	.target	sm_100

	.elftype	@"ET_EXEC"


//--------------------- .note.nv.tkinfo           --------------------------
	.section	.note.nv.tkinfo,"",@"SHT_NOTE"
	.sectionflags	@"SHF_NOTE_NV_TKINFO"
	.tkinfo
        /*0018*/ 	.word	0x00000002
        /*0030*/ 	.string	""
        /*0030*/ 	.string	"ptxas"
        /*0030*/ 	.string	"Cuda compilation tools, release 13.0, V13.0.88"
        /*0030*/ 	.string	"Build cuda_13.0.r13.0/compiler.36424714_0"
        /*0030*/ 	.string	"-arch sm_100 -m 64 "



//--------------------- .note.nv.cuinfo           --------------------------
	.section	.note.nv.cuinfo,"",@"SHT_NOTE"
	.sectionflags	@"SHF_NOTE_NV_CUINFO"
        /*0018*/ 	.short	0x0002
        /*001a*/ 	.short	0x0064
        /*001c*/ 	.short	0x0082
	.zero		2


//--------------------- .nv.info                  --------------------------
	.section	.nv.info,"",@"SHT_CUDA_INFO"
	.align	4


	//----- nvinfo : EIATTR_REGCOUNT
	.align		4
        /*0000*/ 	.byte	0x04, 0x2f
        /*0002*/ 	.short	(.L_1 - .L_0)
	.align		4
.L_0:
        /*0004*/ 	.word	index@(_Z9mul_arrayiPfS_S_)
        /*0008*/ 	.word	0x0000000c


	//----- nvinfo : EIATTR_FRAME_SIZE
	.align		4
.L_1:
        /*000c*/ 	.byte	0x04, 0x11
        /*000e*/ 	.short	(.L_3 - .L_2)
	.align		4
.L_2:
        /*0010*/ 	.word	index@(_Z9mul_arrayiPfS_S_)
        /*0014*/ 	.word	0x00000000


	//----- nvinfo : EIATTR_MIN_STACK_SIZE
	.align		4
.L_3:
        /*0018*/ 	.byte	0x04, 0x12
        /*001a*/ 	.short	(.L_5 - .L_4)
	.align		4
.L_4:
        /*001c*/ 	.word	index@(_Z9mul_arrayiPfS_S_)
        /*0020*/ 	.word	0x00000000
.L_5:


//--------------------- .nv.compat                --------------------------
	.section	.nv.compat,"",@"SHT_CUDA_COMPAT_INFO"
	.align	4
        /*0000*/ 	.byte	0x02, 0x09, 0x00, 0x00, 0x02, 0x02, 0x01, 0x00, 0x02, 0x05, 0x05, 0x00, 0x03, 0x07, 0x01, 0x01
        /*0010*/ 	.byte	0x02, 0x03, 0x00, 0x00, 0x02, 0x06, 0x01, 0x00, 0x04, 0x0b, 0x08, 0x00, 0x09, 0x00, 0x00, 0x00
        /*0020*/ 	.byte	0x00, 0x00, 0x00, 0x00


//--------------------- .nv.info._Z9mul_arrayiPfS_S_ --------------------------
	.section	.nv.info._Z9mul_arrayiPfS_S_,"",@"SHT_CUDA_INFO"
	.sectionflags	@""
	.align	4


	//----- nvinfo : EIATTR_CUDA_API_VERSION
	.align		4
        /*0000*/ 	.byte	0x04, 0x37
        /*0002*/ 	.short	(.L_7 - .L_6)
.L_6:
        /*0004*/ 	.word	0x00000082


	//----- nvinfo : EIATTR_KPARAM_INFO
	.align		4
.L_7:
        /*0008*/ 	.byte	0x04, 0x17
        /*000a*/ 	.short	(.L_9 - .L_8)
.L_8:
        /*000c*/ 	.word	0x00000000
        /*0010*/ 	.short	0x0003
        /*0012*/ 	.short	0x0018
        /*0014*/ 	.byte	0x00, 0xf5, 0x21, 0x00


	//----- nvinfo : EIATTR_KPARAM_INFO
	.align		4
.L_9:
        /*0018*/ 	.byte	0x04, 0x17
        /*001a*/ 	.short	(.L_11 - .L_10)
.L_10:
        /*001c*/ 	.word	0x00000000
        /*0020*/ 	.short	0x0002
        /*0022*/ 	.short	0x0010
        /*0024*/ 	.byte	0x00, 0xf5, 0x21, 0x00


	//----- nvinfo : EIATTR_KPARAM_INFO
	.align		4
.L_11:
        /*0028*/ 	.byte	0x04, 0x17
        /*002a*/ 	.short	(.L_13 - .L_12)
.L_12:
        /*002c*/ 	.word	0x00000000
        /*0030*/ 	.short	0x0001
        /*0032*/ 	.short	0x0008
        /*0034*/ 	.byte	0x00, 0xf5, 0x21, 0x00


	//----- nvinfo : EIATTR_KPARAM_INFO
	.align		4
.L_13:
        /*0038*/ 	.byte	0x04, 0x17
        /*003a*/ 	.short	(.L_15 - .L_14)
.L_14:
        /*003c*/ 	.word	0x00000000
        /*0040*/ 	.short	0x0000
        /*0042*/ 	.short	0x0000
        /*0044*/ 	.byte	0x00, 0xf0, 0x11, 0x00


	//----- nvinfo : EIATTR_SPARSE_MMA_MASK
	.align		4
.L_15:
        /*0048*/ 	.byte	0x03, 0x50
        /*004a*/ 	.short	0x0000


	//----- nvinfo : EIATTR_MAXREG_COUNT
	.align		4
        /*004c*/ 	.byte	0x03, 0x1b
        /*004e*/ 	.short	0x00ff


	//----- nvinfo : EIATTR_MERCURY_ISA_VERSION
	.align		4
        /*0050*/ 	.byte	0x03, 0x5f
        /*0052*/ 	.short	0x0101


	//----- nvinfo : EIATTR_VRC_CTA_INIT_COUNT
	.align		4
        /*0054*/ 	.byte	0x02, 0x4a
	.zero		1
	.zero		1


	//----- nvinfo : EIATTR_EXIT_INSTR_OFFSETS
	.align		4
        /*0058*/ 	.byte	0x04, 0x1c
        /*005a*/ 	.short	(.L_17 - .L_16)


	//   ....[0]....
.L_16:
        /*005c*/ 	.word	0x00000070


	//   ....[1]....
        /*0060*/ 	.word	0x00000130


	//----- nvinfo : EIATTR_CBANK_PARAM_SIZE
	.align		4
.L_17:
        /*0064*/ 	.byte	0x03, 0x19
        /*0066*/ 	.short	0x0020


	//----- nvinfo : EIATTR_PARAM_CBANK
	.align		4
        /*0068*/ 	.byte	0x04, 0x0a
        /*006a*/ 	.short	(.L_19 - .L_18)
	.align		4
.L_18:
        /*006c*/ 	.word	index@(.nv.constant0._Z9mul_arrayiPfS_S_)
        /*0070*/ 	.short	0x0380
        /*0072*/ 	.short	0x0020


	//----- nvinfo : EIATTR_SW_WAR
	.align		4
.L_19:
        /*0074*/ 	.byte	0x04, 0x36
        /*0076*/ 	.short	(.L_21 - .L_20)
.L_20:
        /*0078*/ 	.word	0x00000008
.L_21:


//--------------------- .nv.callgraph             --------------------------
	.section	.nv.callgraph,"",@"SHT_CUDA_CALLGRAPH"
	.align	4
	.sectionentsize	8
	.align		4
        /*0000*/ 	.word	0x00000000
	.align		4
        /*0004*/ 	.word	0xffffffff
	.align		4
        /*0008*/ 	.word	0x00000000
	.align		4
        /*000c*/ 	.word	0xfffffffe
	.align		4
        /*0010*/ 	.word	0x00000000
	.align		4
        /*0014*/ 	.word	0xfffffffd
	.align		4
        /*0018*/ 	.word	0x00000000
	.align		4
        /*001c*/ 	.word	0xfffffffc


//--------------------- .text._Z9mul_arrayiPfS_S_ --------------------------
	.section	.text._Z9mul_arrayiPfS_S_,"ax",@progbits
	.align	128
        .global         _Z9mul_arrayiPfS_S_
        .type           _Z9mul_arrayiPfS_S_,@function
        .size           _Z9mul_arrayiPfS_S_,(.L_x_1 - _Z9mul_arrayiPfS_S_)
        .other          _Z9mul_arrayiPfS_S_,@"STO_CUDA_ENTRY STV_DEFAULT"
_Z9mul_arrayiPfS_S_:
.text._Z9mul_arrayiPfS_S_:
[----:B------:R-:W-:Y:S01]  /*0000*/  LDC R1, c[0x0][0x37c] ;  /* 0x0000df00ff017b82 */ /* 0x000fe20000000800 */
[----:B------:R-:W0:Y:S07]  /*0010*/  S2R R0, SR_TID.X ;  /* 0x0000000000007919 */ /* 0x000e2e0000002100 */
[----:B------:R-:W0:Y:S01]  /*0020*/  S2UR UR4, SR_CTAID.X ;  /* 0x00000000000479c3 */ /* 0x000e220000002500 */
[----:B------:R-:W1:Y:S07]  /*0030*/  LDCU UR5, c[0x0][0x380] ;  /* 0x00007000ff0577ac */ /* 0x000e6e0008000800 */
[----:B------:R-:W0:Y:S02]  /*0040*/  LDC R9, c[0x0][0x360] ;  /* 0x0000d800ff097b82 */ /* 0x000e240000000800 */
[----:B0-----:R-:W-:-:S05]  /*0050*/  IMAD R9, R9, UR4, R0 ;  /* 0x0000000409097c24 */ /* 0x001fca000f8e0200 */
[----:B-1----:R-:W-:-:S13]  /*0060*/  ISETP.GE.AND P0, PT, R9, UR5, PT ;  /* 0x0000000509007c0c */ /* 0x002fda000bf06270 */
[----:B------:R-:W-:Y:S05]  /*0070*/  @P0 EXIT ;  /* 0x000000000000094d */ /* 0x000fea0003800000 */
[----:B------:R-:W0:Y:S01]  /*0080*/  LDC.64 R2, c[0x0][0x388] ;  /* 0x0000e200ff027b82 */ /* 0x000e220000000a00 */
[----:B------:R-:W1:Y:S07]  /*0090*/  LDCU.64 UR4, c[0x0][0x358] ;  /* 0x00006b00ff0477ac */ /* 0x000e6e0008000a00 */
[----:B------:R-:W2:Y:S08]  /*00a0*/  LDC.64 R4, c[0x0][0x390] ;  /* 0x0000e400ff047b82 */ /* 0x000eb00000000a00 */
[----:B------:R-:W3:Y:S01]  /*00b0*/  LDC.64 R6, c[0x0][0x398] ;  /* 0x0000e600ff067b82 */ /* 0x000ee20000000a00 */
[----:B0-----:R-:W-:-:S06]  /*00c0*/  IMAD.WIDE R2, R9, 0x4, R2 ;  /* 0x0000000409027825 */ /* 0x001fcc00078e0202 */
[----:B-1----:R-:W4:Y:S01]  /*00d0*/  LDG.E R2, desc[UR4][R2.64] ;  /* 0x0000000402027981 */ /* 0x002f22000c1e1900 */
[----:B--2---:R-:W-:-:S06]  /*00e0*/  IMAD.WIDE R4, R9, 0x4, R4 ;  /* 0x0000000409047825 */ /* 0x004fcc00078e0204 */
[----:B------:R-:W4:Y:S01]  /*00f0*/  LDG.E R5, desc[UR4][R4.64] ;  /* 0x0000000404057981 */ /* 0x000f22000c1e1900 */
[----:B---3--:R-:W-:-:S04]  /*0100*/  IMAD.WIDE R6, R9, 0x4, R6 ;  /* 0x0000000409067825 */ /* 0x008fc800078e0206 */
[----:B----4-:R-:W-:-:S05]  /*0110*/  FMUL R9, R2, R5 ;  /* 0x0000000502097220 */ /* 0x010fca0000400000 */
[----:B------:R-:W-:Y:S01]  /*0120*/  STG.E desc[UR4][R6.64], R9 ;  /* 0x0000000906007986 */ /* 0x000fe2000c101904 */
[----:B------:R-:W-:Y:S05]  /*0130*/  EXIT ;  /* 0x000000000000794d */ /* 0x000fea0003800000 */
.L_x_0:
[----:B------:R-:W-:-:S00]  /*0140*/  BRA `(.L_x_0) ;  /* 0xfffffffc00fc7947 */ /* 0x000fc0000383ffff */
[----:B------:R-:W-:-:S00]  /*0150*/  NOP ;  /* 0x0000000000007918 */ /* 0x000fc00000000000 */
        /* <DEDUP_REMOVED lines=10> */
.L_x_1:


//--------------------- .nv.shared.reserved.0     --------------------------
	.section	.nv.shared.reserved.0,"aw",@nobits
	.weak		__nv_reservedSMEM_offset_0_alias
	.size		__nv_reservedSMEM_offset_0_alias, 0, 64
	.other		__nv_reservedSMEM_offset_0_alias,@"STO_CUDA_RESERVED_SHARED STV_DEFAULT"
__nv_reservedSMEM_offset_0_alias:
	.zero		0
	.zero		64


//--------------------- .nv.constant0._Z9mul_arrayiPfS_S_ --------------------------
	.section	.nv.constant0._Z9mul_arrayiPfS_S_,"a",@progbits
	.sectionflags	@""
	.align	4
.nv.constant0._Z9mul_arrayiPfS_S_:
	.zero		928


//--------------------- SYMBOLS --------------------------

	.type		.nv.reservedSmem.offset0,@object
	.size		.nv.reservedSmem.offset0,0x4
